	.headerflags	@"EF_CUDA_TEXMODE_UNIFIED EF_CUDA_64BIT_ADDRESS EF_CUDA_ACCELERATORS EF_CUDA_SM90 EF_CUDA_VIRTUAL_SM(EF_CUDA_SM90)"
	.elftype	@"ET_EXEC"


//--------------------- .nv.info                  --------------------------
	.section	.nv.info,"",@"SHT_CUDA_INFO"
	.align	4


	//----- nvinfo : EIATTR_REGCOUNT
	.align		4
        /*0000*/ 	.byte	0x04, 0x2f
        /*0002*/ 	.short	(.L_2 - .L_1)
	.align		4
.L_1:
        /*0004*/ 	.word	index@(triton_poi_fused_native_group_norm_relu_18)
        /*0008*/ 	.word	0x00000016


	//----- nvinfo : EIATTR_MIN_STACK_SIZE
	.align		4
.L_2:
        /*000c*/ 	.byte	0x04, 0x12
        /*000e*/ 	.short	(.L_4 - .L_3)
	.align		4
.L_3:
        /*0010*/ 	.word	index@(triton_poi_fused_native_group_norm_relu_18)
        /*0014*/ 	.word	0x00000000


	//----- nvinfo : EIATTR_FRAME_SIZE
	.align		4
.L_4:
        /*0018*/ 	.byte	0x04, 0x11
        /*001a*/ 	.short	(.L_6 - .L_5)
	.align		4
.L_5:
        /*001c*/ 	.word	index@(triton_poi_fused_native_group_norm_relu_18)
        /*0020*/ 	.word	0x00000000


	//----- nvinfo : EIATTR_MIN_STACK_SIZE
	.align		4
.L_6:
        /*0024*/ 	.byte	0x04, 0x12
        /*0026*/ 	.short	(.L_8 - .L_7)
	.align		4
.L_7:
        /*0028*/ 	.word	index@(triton_poi_fused_native_group_norm_relu_18)
        /*002c*/ 	.word	0x00000000
.L_8:


//--------------------- .nv.info.triton_poi_fused_native_group_norm_relu_18 --------------------------
	.section	.nv.info.triton_poi_fused_native_group_norm_relu_18,"",@"SHT_CUDA_INFO"
	.sectionflags	@""
	.align	4


	//----- nvinfo : EIATTR_CUDA_API_VERSION
	.align		4
        /*0000*/ 	.byte	0x04, 0x37
        /*0002*/ 	.short	(.L_10 - .L_9)
.L_9:
        /*0004*/ 	.word	0x0000007c


	//----- nvinfo : EIATTR_KPARAM_INFO
	.align		4
.L_10:
        /*0008*/ 	.byte	0x04, 0x17
        /*000a*/ 	.short	(.L_12 - .L_11)
.L_11:
        /*000c*/ 	.word	0x00000000
        /*0010*/ 	.short	0x0007
        /*0012*/ 	.short	0x0038
        /*0014*/ 	.byte	0x00, 0xf0, 0x11, 0x00


	//----- nvinfo : EIATTR_KPARAM_INFO
	.align		4
.L_12:
        /*0018*/ 	.byte	0x04, 0x17
        /*001a*/ 	.short	(.L_14 - .L_13)
.L_13:
        /*001c*/ 	.word	0x00000000
        /*0020*/ 	.short	0x0006
        /*0022*/ 	.short	0x0030
        /*0024*/ 	.byte	0x00, 0xf4, 0x21, 0x00


	//----- nvinfo : EIATTR_KPARAM_INFO
	.align		4
.L_14:
        /*0028*/ 	.byte	0x04, 0x17
        /*002a*/ 	.short	(.L_16 - .L_15)
.L_15:
        /*002c*/ 	.word	0x00000000
        /*0030*/ 	.short	0x0005
        /*0032*/ 	.short	0x0028
        /*0034*/ 	.byte	0x00, 0xf4, 0x21, 0x00


	//----- nvinfo : EIATTR_KPARAM_INFO
	.align		4
.L_16:
        /*0038*/ 	.byte	0x04, 0x17
        /*003a*/ 	.short	(.L_18 - .L_17)
.L_17:
        /*003c*/ 	.word	0x00000000
        /*0040*/ 	.short	0x0004
        /*0042*/ 	.short	0x0020
        /*0044*/ 	.byte	0x00, 0xf4, 0x21, 0x00


	//----- nvinfo : EIATTR_KPARAM_INFO
	.align		4
.L_18:
        /*0048*/ 	.byte	0x04, 0x17
        /*004a*/ 	.short	(.L_20 - .L_19)
.L_19:
        /*004c*/ 	.word	0x00000000
        /*0050*/ 	.short	0x0003
        /*0052*/ 	.short	0x0018
        /*0054*/ 	.byte	0x00, 0xf4, 0x21, 0x00


	//----- nvinfo : EIATTR_KPARAM_INFO
	.align		4
.L_20:
        /*0058*/ 	.byte	0x04, 0x17
        /*005a*/ 	.short	(.L_22 - .L_21)
.L_21:
        /*005c*/ 	.word	0x00000000
        /*0060*/ 	.short	0x0002
        /*0062*/ 	.short	0x0010
        /*0064*/ 	.byte	0x00, 0xf4, 0x21, 0x00


	//----- nvinfo : EIATTR_KPARAM_INFO
	.align		4
.L_22:
        /*0068*/ 	.byte	0x04, 0x17
        /*006a*/ 	.short	(.L_24 - .L_23)
.L_23:
        /*006c*/ 	.word	0x00000000
        /*0070*/ 	.short	0x0001
        /*0072*/ 	.short	0x0008
        /*0074*/ 	.byte	0x00, 0xf4, 0x21, 0x00


	//----- nvinfo : EIATTR_KPARAM_INFO
	.align		4
.L_24:
        /*0078*/ 	.byte	0x04, 0x17
        /*007a*/ 	.short	(.L_26 - .L_25)
.L_25:
        /*007c*/ 	.word	0x00000000
        /*0080*/ 	.short	0x0000
        /*0082*/ 	.short	0x0000
        /*0084*/ 	.byte	0x00, 0xf4, 0x21, 0x00


	//----- nvinfo : EIATTR_SPARSE_MMA_MASK
	.align		4
.L_26:
        /*0088*/ 	.byte	0x03, 0x50
        /*008a*/ 	.short	0x0000


	//----- nvinfo : EIATTR_MAXREG_COUNT
	.align		4
        /*008c*/ 	.byte	0x03, 0x1b
        /*008e*/ 	.short	0x00ff


	//----- nvinfo : EIATTR_EXIT_INSTR_OFFSETS
	.align		4
        /*0090*/ 	.byte	0x04, 0x1c
        /*0092*/ 	.short	(.L_28 - .L_27)


	//   ....[0]....
.L_27:
        /*0094*/ 	.word	0x00000340


	//----- nvinfo : EIATTR_REQNTID
	.align		4
.L_28:
        /*0098*/ 	.byte	0x04, 0x10
        /*009a*/ 	.short	(.L_30 - .L_29)
.L_29:
        /*009c*/ 	.word	0x00000100
        /*00a0*/ 	.word	0x00000001
        /*00a4*/ 	.word	0x00000001


	//----- nvinfo : EIATTR_CBANK_PARAM_SIZE
	.align		4
.L_30:
        /*00a8*/ 	.byte	0x03, 0x19
        /*00aa*/ 	.short	0x003c


	//----- nvinfo : EIATTR_PARAM_CBANK
	.align		4
        /*00ac*/ 	.byte	0x04, 0x0a
        /*00ae*/ 	.short	(.L_32 - .L_31)
	.align		4
.L_31:
        /*00b0*/ 	.word	index@(.nv.constant0.triton_poi_fused_native_group_norm_relu_18)
        /*00b4*/ 	.short	0x0210
        /*00b6*/ 	.short	0x003c


	//----- nvinfo : EIATTR_SW_WAR
	.align		4
.L_32:
        /*00b8*/ 	.byte	0x04, 0x36
        /*00ba*/ 	.short	(.L_34 - .L_33)
.L_33:
        /*00bc*/ 	.word	0x00000008
.L_34:


//--------------------- .nv.callgraph             --------------------------
	.section	.nv.callgraph,"",@"SHT_CUDA_CALLGRAPH"
	.align	4
	.sectionentsize	8
	.align		4
        /*0000*/ 	.word	0x00000000
	.align		4
        /*0004*/ 	.word	0xffffffff
	.align		4
        /*0008*/ 	.word	0x00000000
	.align		4
        /*000c*/ 	.word	0xfffffffe
	.align		4
        /*0010*/ 	.word	0x00000000
	.align		4
        /*0014*/ 	.word	0xfffffffd
	.align		4
        /*0018*/ 	.word	0x00000000
	.align		4
        /*001c*/ 	.word	0xfffffffc


//--------------------- .nv.constant4             --------------------------
	.section	.nv.constant4,"a",@progbits
	.align	8
	.align		8
.nv.constant4:
        /*0000*/ 	.dword	_$_str


//--------------------- .text.triton_poi_fused_native_group_norm_relu_18 --------------------------
	.section	.text.triton_poi_fused_native_group_norm_relu_18,"ax",@progbits
	.align	128
        .global         triton_poi_fused_native_group_norm_relu_18
        .type           triton_poi_fused_native_group_norm_relu_18,@function
        .size           triton_poi_fused_native_group_norm_relu_18,(.L_x_1 - triton_poi_fused_native_group_norm_relu_18)
        .other          triton_poi_fused_native_group_norm_relu_18,@"STO_CUDA_ENTRY STV_DEFAULT"
triton_poi_fused_native_group_norm_relu_18:
.text.triton_poi_fused_native_group_norm_relu_18:
[----:B------:R-:W-:Y:S01]  /*0000*/  LDC R1, c[0x0][0x28] ;  /* 0x00000a00ff017b82 */ /* 0x000fe20000000800 */
[----:B------:R-:W1:Y:S07]  /*0010*/  S2R R0, SR_TID.X ;  /* 0x0000000000007919 */ /* 0x000e6e0000002100 */
[----:B------:R-:W2:Y:S01]  /*0020*/  LDC.64 R8, c[0x0][0x228] ;  /* 0x00008a00ff087b82 */ /* 0x000ea20000000a00 */
[----:B------:R-:W-:Y:S01]  /*0030*/  ULDC.64 UR4, c[0x0][0x208] ;  /* 0x0000820000047ab9 */ /* 0x000fe20000000a00 */
[----:B------:R-:W3:Y:S06]  /*0040*/  S2R R3, SR_CTAID.X ;  /* 0x0000000000037919 */ /* 0x000eec0000002500 */
[----:B------:R-:W4:Y:S08]  /*0050*/  LDC.64 R10, c[0x0][0x218] ;  /* 0x00008600ff0a7b82 */ /* 0x000f300000000a00 */
[----:B------:R-:W5:Y:S08]  /*0060*/  LDC.64 R12, c[0x0][0x210] ;  /* 0x00008400ff0c7b82 */ /* 0x000f700000000a00 */
[----:B------:R-:W5:Y:S01]  /*0070*/  LDC.64 R6, c[0x0][0x220] ;  /* 0x00008800ff067b82 */ /* 0x000f620000000a00 */
[----:B-1----:R-:W-:-:S07]  /*0080*/  SHF.L.U32 R0, R0, 0x1, RZ ;  /* 0x0000000100007819 */ /* 0x002fce00000006ff */
[----:B------:R-:W1:Y:S01]  /*0090*/  LDC.64 R4, c[0x0][0x230] ;  /* 0x00008c00ff047b82 */ /* 0x000e620000000a00 */
[----:B------:R-:W-:Y:S02]  /*00a0*/  LOP3.LUT R0, R0, 0x1fe, RZ, 0xc0, !PT ;  /* 0x000001fe00007812 */ /* 0x000fe400078ec0ff */
[----:B---3--:R-:W-:Y:S02]  /*00b0*/  SHF.R.S32.HI R15, RZ, 0x16, R3 ;  /* 0x00000016ff0f7819 */ /* 0x008fe40000011403 */
[----:B------:R-:W-:Y:S02]  /*00c0*/  LEA R0, R3, R0, 0x9 ;  /* 0x0000000003007211 */ /* 0x000fe400078e48ff */
[----:B------:R-:W-:-:S04]  /*00d0*/  SGXT R15, R15, 0x1 ;  /* 0x000000010f0f781a */ /* 0x000fc80000000200 */
[CC--:B------:R-:W-:Y:S02]  /*00e0*/  LEA.HI R2, R15.reuse, R0.reuse, RZ, 0x10 ;  /* 0x000000000f027211 */ /* 0x0c0fe400078f80ff */
[----:B------:R-:W-:Y:S02]  /*00f0*/  LEA.HI R15, R15, R0, RZ, 0xc ;  /* 0x000000000f0f7211 */ /* 0x000fe400078f60ff */
[----:B------:R-:W-:Y:S02]  /*0100*/  SHF.R.S32.HI R19, RZ, 0x10, R2 ;  /* 0x00000010ff137819 */ /* 0x000fe40000011402 */
[----:B------:R-:W3:Y:S03]  /*0110*/  LDC.64 R2, c[0x0][0x238] ;  /* 0x00008e00ff027b82 */ /* 0x000ee60000000a00 */
[----:B--2---:R-:W-:Y:S01]  /*0120*/  IMAD.WIDE R8, R19, 0x4, R8 ;  /* 0x0000000413087825 */ /* 0x004fe200078e0208 */
[----:B------:R-:W-:-:S05]  /*0130*/  SHF.R.S32.HI R16, RZ, 0xc, R15 ;  /* 0x0000000cff107819 */ /* 0x000fca000001140f */
[----:B------:R-:W2:Y:S01]  /*0140*/  LDG.E.EL R8, desc[UR4][R8.64] ;  /* 0x0000000408087981 */ /* 0x000ea2000c2e1900 */
[----:B------:R-:W-:Y:S01]  /*0150*/  LEA.HI R14, R16, R16, RZ, 0x7 ;  /* 0x00000010100e7211 */ /* 0x000fe200078f38ff */
[----:B----4-:R-:W-:-:S03]  /*0160*/  IMAD.WIDE R10, R0, 0x4, R10 ;  /* 0x00000004000a7825 */ /* 0x010fc600078e020a */
[----:B------:R-:W-:Y:S01]  /*0170*/  LOP3.LUT R17, R14, 0xffffff80, RZ, 0xc0, !PT ;  /* 0xffffff800e117812 */ /* 0x000fe200078ec0ff */
[----:B-----5:R-:W-:Y:S02]  /*0180*/  IMAD.WIDE R12, R0, 0x4, R12 ;  /* 0x00000004000c7825 */ /* 0x020fe400078e020c */
[----:B------:R-:W4:Y:S02]  /*0190*/  LDG.E.64 R10, desc[UR4][R10.64] ;  /* 0x000000040a0a7981 */ /* 0x000f24000c1e1b00 */
[----:B0-----:R-:W-:Y:S01]  /*01a0*/  IMAD.WIDE R14, R19, 0x4, R6 ;  /* 0x00000004130e7825 */ /* 0x001fe200078e0206 */
[----:B------:R-:W-:Y:S01]  /*01b0*/  IADD3 R17, R16, -R17, RZ ;  /* 0x8000001110117210 */ /* 0x000fe20007ffe0ff */
[----:B------:R-:W4:Y:S04]  /*01c0*/  LDG.E.64 R6, desc[UR4][R12.64] ;  /* 0x000000040c067981 */ /* 0x000f28000c1e1b00 */
[----:B------:R-:W5:Y:S01]  /*01d0*/  LDG.E.EL R14, desc[UR4][R14.64] ;  /* 0x000000040e0e7981 */ /* 0x000f62000c2e1900 */
[----:B-1----:R-:W-:-:S04]  /*01e0*/  IMAD.WIDE R4, R17, 0x4, R4 ;  /* 0x0000000411047825 */ /* 0x002fc800078e0204 */
[----:B---3--:R-:W-:Y:S02]  /*01f0*/  IMAD.WIDE R16, R17, 0x4, R2 ;  /* 0x0000000411107825 */ /* 0x008fe400078e0202 */
[----:B------:R-:W3:Y:S04]  /*0200*/  LDG.E.EL R4, desc[UR4][R4.64] ;  /* 0x0000000404047981 */ /* 0x000ee8000c2e1900 */
[----:B------:R-:W3:Y:S01]  /*0210*/  LDG.E.EL R17, desc[UR4][R16.64] ;  /* 0x0000000410117981 */ /* 0x000ee2000c2e1900 */
[----:B------:R-:W-:-:S10]  /*0220*/  HFMA2.MMA R3, -RZ, RZ, 0.46875, 0 ;  /* 0x37800000ff037435 */ /* 0x000fd400000001ff */
[----:B--2---:R-:W-:Y:S02]  /*0230*/  FFMA R8, R8, R3, 9.9999997473787516356e-06 ;  /* 0x3727c5ac08087423 */ /* 0x004fe40000000003 */
[----:B------:R-:W0:Y:S04]  /*0240*/  LDC.64 R2, c[0x0][0x240] ;  /* 0x00009000ff027b82 */ /* 0x000e280000000a00 */
[----:B------:R-:W1:Y:S01]  /*0250*/  MUFU.RSQ R8, R8 ;  /* 0x0000000800087308 */ /* 0x000e620000001400 */
[----:B----4-:R-:W-:Y:S01]  /*0260*/  FADD R9, R6, R10 ;  /* 0x0000000a06097221 */ /* 0x010fe20000000000 */
[----:B------:R-:W-:-:S03]  /*0270*/  FADD R7, R7, R11 ;  /* 0x0000000b07077221 */ /* 0x000fc60000000000 */
[C---:B-----5:R-:W-:Y:S01]  /*0280*/  FADD R9, -R14.reuse, R9 ;  /* 0x000000090e097221 */ /* 0x060fe20000000100 */
[----:B------:R-:W-:-:S03]  /*0290*/  FADD R7, -R14, R7 ;  /* 0x000000070e077221 */ /* 0x000fc60000000100 */
[C---:B-1----:R-:W-:Y:S01]  /*02a0*/  FMUL R9, R8.reuse, R9 ;  /* 0x0000000908097220 */ /* 0x042fe20000400000 */
[----:B------:R-:W-:-:S03]  /*02b0*/  FMUL R6, R8, R7 ;  /* 0x0000000708067220 */ /* 0x000fc60000400000 */
[C-C-:B---3--:R-:W-:Y:S01]  /*02c0*/  FFMA R9, R4.reuse, R9, R17.reuse ;  /* 0x0000000904097223 */ /* 0x148fe20000000011 */
[----:B------:R-:W-:-:S04]  /*02d0*/  FFMA R6, R4, R6, R17 ;  /* 0x0000000604067223 */ /* 0x000fc80000000011 */
[C---:B------:R-:W-:Y:S02]  /*02e0*/  FSETP.GEU.AND P0, PT, R9.reuse, RZ, PT ;  /* 0x000000ff0900720b */ /* 0x040fe40003f0e000 */
[----:B------:R-:W-:Y:S01]  /*02f0*/  FSETP.GEU.AND P1, PT, R6, RZ, PT ;  /* 0x000000ff0600720b */ /* 0x000fe20003f2e000 */
[----:B0-----:R-:W-:Y:S01]  /*0300*/  IMAD.WIDE R2, R0, 0x4, R2 ;  /* 0x0000000400027825 */ /* 0x001fe200078e0202 */
[----:B------:R-:W-:Y:S02]  /*0310*/  FSEL R4, R9, RZ, P0 ;  /* 0x000000ff09047208 */ /* 0x000fe40000000000 */
[----:B------:R-:W-:-:S05]  /*0320*/  FSEL R5, R6, RZ, P1 ;  /* 0x000000ff06057208 */ /* 0x000fca0000800000 */
[----:B------:R-:W-:Y:S01]  /*0330*/  STG.E.64 desc[UR4][R2.64], R4 ;  /* 0x0000000402007986 */ /* 0x000fe2000c101b04 */
[----:B------:R-:W-:Y:S05]  /*0340*/  EXIT ;  /* 0x000000000000794d */ /* 0x000fea0003800000 */
.L_x_0:
[----:B------:R-:W-:-:S00]  /*0350*/  BRA `(.L_x_0) ;  /* 0xfffffffc00fc7947 */ /* 0x000fc0000383ffff */
[----:B------:R-:W-:-:S00]  /*0360*/  NOP ;  /* 0x0000000000007918 */ /* 0x000fc00000000000 */
        /* <DEDUP_REMOVED lines=9> */
.L_x_1:


//--------------------- .nv.global.init           --------------------------
	.section	.nv.global.init,"aw",@progbits
.nv.global.init:
	.type		_$_str,@object
	.size		_$_str,(.L_0 - _$_str)
_$_str:
        /*0000*/ 	.byte	0x5f, 0x5f, 0x43, 0x55, 0x44, 0x41, 0x5f, 0x46, 0x54, 0x5a, 0x00
.L_0:


//--------------------- .nv.constant0.triton_poi_fused_native_group_norm_relu_18 --------------------------
	.section	.nv.constant0.triton_poi_fused_native_group_norm_relu_18,"a",@progbits
	.sectionflags	@""
	.align	4
.nv.constant0.triton_poi_fused_native_group_norm_relu_18:
	.zero		588
